	.headerflags	@"EF_CUDA_TEXMODE_UNIFIED EF_CUDA_64BIT_ADDRESS EF_CUDA_ACCELERATORS EF_CUDA_SM90 EF_CUDA_VIRTUAL_SM(EF_CUDA_SM90)"
	.elftype	@"ET_EXEC"


//--------------------- .nv.info                  --------------------------
	.section	.nv.info,"",@"SHT_CUDA_INFO"
	.align	4


	//----- nvinfo : EIATTR_REGCOUNT
	.align		4
        /*0000*/ 	.byte	0x04, 0x2f
        /*0002*/ 	.short	(.L_2 - .L_1)
	.align		4
.L_1:
        /*0004*/ 	.word	index@(triton_poi_fused_add_mul_0)
        /*0008*/ 	.word	0x00000014


	//----- nvinfo : EIATTR_MIN_STACK_SIZE
	.align		4
.L_2:
        /*000c*/ 	.byte	0x04, 0x12
        /*000e*/ 	.short	(.L_4 - .L_3)
	.align		4
.L_3:
        /*0010*/ 	.word	index@(triton_poi_fused_add_mul_0)
        /*0014*/ 	.word	0x00000000


	//----- nvinfo : EIATTR_FRAME_SIZE
	.align		4
.L_4:
        /*0018*/ 	.byte	0x04, 0x11
        /*001a*/ 	.short	(.L_6 - .L_5)
	.align		4
.L_5:
        /*001c*/ 	.word	index@(triton_poi_fused_add_mul_0)
        /*0020*/ 	.word	0x00000000


	//----- nvinfo : EIATTR_MIN_STACK_SIZE
	.align		4
.L_6:
        /*0024*/ 	.byte	0x04, 0x12
        /*0026*/ 	.short	(.L_8 - .L_7)
	.align		4
.L_7:
        /*0028*/ 	.word	index@(triton_poi_fused_add_mul_0)
        /*002c*/ 	.word	0x00000000
.L_8:


//--------------------- .nv.info.triton_poi_fused_add_mul_0 --------------------------
	.section	.nv.info.triton_poi_fused_add_mul_0,"",@"SHT_CUDA_INFO"
	.sectionflags	@""
	.align	4


	//----- nvinfo : EIATTR_CUDA_API_VERSION
	.align		4
        /*0000*/ 	.byte	0x04, 0x37
        /*0002*/ 	.short	(.L_10 - .L_9)
.L_9:
        /*0004*/ 	.word	0x0000007c


	//----- nvinfo : EIATTR_KPARAM_INFO
	.align		4
.L_10:
        /*0008*/ 	.byte	0x04, 0x17
        /*000a*/ 	.short	(.L_12 - .L_11)
.L_11:
        /*000c*/ 	.word	0x00000000
        /*0010*/ 	.short	0x0006
        /*0012*/ 	.short	0x0030
        /*0014*/ 	.byte	0x00, 0xf0, 0x11, 0x00


	//----- nvinfo : EIATTR_KPARAM_INFO
	.align		4
.L_12:
        /*0018*/ 	.byte	0x04, 0x17
        /*001a*/ 	.short	(.L_14 - .L_13)
.L_13:
        /*001c*/ 	.word	0x00000000
        /*0020*/ 	.short	0x0005
        /*0022*/ 	.short	0x0028
        /*0024*/ 	.byte	0x00, 0xf4, 0x21, 0x00


	//----- nvinfo : EIATTR_KPARAM_INFO
	.align		4
.L_14:
        /*0028*/ 	.byte	0x04, 0x17
        /*002a*/ 	.short	(.L_16 - .L_15)
.L_15:
        /*002c*/ 	.word	0x00000000
        /*0030*/ 	.short	0x0004
        /*0032*/ 	.short	0x0020
        /*0034*/ 	.byte	0x00, 0xf4, 0x21, 0x00


	//----- nvinfo : EIATTR_KPARAM_INFO
	.align		4
.L_16:
        /*0038*/ 	.byte	0x04, 0x17
        /*003a*/ 	.short	(.L_18 - .L_17)
.L_17:
        /*003c*/ 	.word	0x00000000
        /*0040*/ 	.short	0x0003
        /*0042*/ 	.short	0x0018
        /*0044*/ 	.byte	0x00, 0xf4, 0x21, 0x00


	//----- nvinfo : EIATTR_KPARAM_INFO
	.align		4
.L_18:
        /*0048*/ 	.byte	0x04, 0x17
        /*004a*/ 	.short	(.L_20 - .L_19)
.L_19:
        /*004c*/ 	.word	0x00000000
        /*0050*/ 	.short	0x0002
        /*0052*/ 	.short	0x0010
        /*0054*/ 	.byte	0x00, 0xf4, 0x21, 0x00


	//----- nvinfo : EIATTR_KPARAM_INFO
	.align		4
.L_20:
        /*0058*/ 	.byte	0x04, 0x17
        /*005a*/ 	.short	(.L_22 - .L_21)
.L_21:
        /*005c*/ 	.word	0x00000000
        /*0060*/ 	.short	0x0001
        /*0062*/ 	.short	0x0008
        /*0064*/ 	.byte	0x00, 0xf4, 0x21, 0x00


	//----- nvinfo : EIATTR_KPARAM_INFO
	.align		4
.L_22:
        /*0068*/ 	.byte	0x04, 0x17
        /*006a*/ 	.short	(.L_24 - .L_23)
.L_23:
        /*006c*/ 	.word	0x00000000
        /*0070*/ 	.short	0x0000
        /*0072*/ 	.short	0x0000
        /*0074*/ 	.byte	0x00, 0xf4, 0x21, 0x00


	//----- nvinfo : EIATTR_SPARSE_MMA_MASK
	.align		4
.L_24:
        /*0078*/ 	.byte	0x03, 0x50
        /*007a*/ 	.short	0x0000


	//----- nvinfo : EIATTR_MAXREG_COUNT
	.align		4
        /*007c*/ 	.byte	0x03, 0x1b
        /*007e*/ 	.short	0x00ff


	//----- nvinfo : EIATTR_EXIT_INSTR_OFFSETS
	.align		4
        /*0080*/ 	.byte	0x04, 0x1c
        /*0082*/ 	.short	(.L_26 - .L_25)


	//   ....[0]....
.L_25:
        /*0084*/ 	.word	0x00000260


	//   ....[1]....
        /*0088*/ 	.word	0x00000280


	//----- nvinfo : EIATTR_REQNTID
	.align		4
.L_26:
        /*008c*/ 	.byte	0x04, 0x10
        /*008e*/ 	.short	(.L_28 - .L_27)
.L_27:
        /*0090*/ 	.word	0x00000080
        /*0094*/ 	.word	0x00000001
        /*0098*/ 	.word	0x00000001


	//----- nvinfo : EIATTR_CBANK_PARAM_SIZE
	.align		4
.L_28:
        /*009c*/ 	.byte	0x03, 0x19
        /*009e*/ 	.short	0x0034


	//----- nvinfo : EIATTR_PARAM_CBANK
	.align		4
        /*00a0*/ 	.byte	0x04, 0x0a
        /*00a2*/ 	.short	(.L_30 - .L_29)
	.align		4
.L_29:
        /*00a4*/ 	.word	index@(.nv.constant0.triton_poi_fused_add_mul_0)
        /*00a8*/ 	.short	0x0210
        /*00aa*/ 	.short	0x0034


	//----- nvinfo : EIATTR_SW_WAR
	.align		4
.L_30:
        /*00ac*/ 	.byte	0x04, 0x36
        /*00ae*/ 	.short	(.L_32 - .L_31)
.L_31:
        /*00b0*/ 	.word	0x00000008
.L_32:


//--------------------- .nv.callgraph             --------------------------
	.section	.nv.callgraph,"",@"SHT_CUDA_CALLGRAPH"
	.align	4
	.sectionentsize	8
	.align		4
        /*0000*/ 	.word	0x00000000
	.align		4
        /*0004*/ 	.word	0xffffffff
	.align		4
        /*0008*/ 	.word	0x00000000
	.align		4
        /*000c*/ 	.word	0xfffffffe
	.align		4
        /*0010*/ 	.word	0x00000000
	.align		4
        /*0014*/ 	.word	0xfffffffd
	.align		4
        /*0018*/ 	.word	0x00000000
	.align		4
        /*001c*/ 	.word	0xfffffffc


//--------------------- .nv.constant4             --------------------------
	.section	.nv.constant4,"a",@progbits
	.align	8
	.align		8
.nv.constant4:
        /*0000*/ 	.dword	_$_str


//--------------------- .text.triton_poi_fused_add_mul_0 --------------------------
	.section	.text.triton_poi_fused_add_mul_0,"ax",@progbits
	.align	128
        .global         triton_poi_fused_add_mul_0
        .type           triton_poi_fused_add_mul_0,@function
        .size           triton_poi_fused_add_mul_0,(.L_x_1 - triton_poi_fused_add_mul_0)
        .other          triton_poi_fused_add_mul_0,@"STO_CUDA_ENTRY STV_DEFAULT"
triton_poi_fused_add_mul_0:
.text.triton_poi_fused_add_mul_0:
[----:B------:R-:W0:Y:S01]  /*0000*/  LDC R1, c[0x0][0x28] ;  /* 0x00000a00ff017b82 */ /* 0x000e220000000800 */
[----:B------:R-:W1:Y:S07]  /*0010*/  S2R R0, SR_TID.X ;  /* 0x0000000000007919 */ /* 0x000e6e0000002100 */
[----:B------:R-:W2:Y:S01]  /*0020*/  LDC.64 R10, c[0x0][0x220] ;  /* 0x00008800ff0a7b82 */ /* 0x000ea20000000a00 */
[----:B------:R-:W-:Y:S01]  /*0030*/  CS2R R14, SRZ ;  /* 0x00000000000e7805 */ /* 0x000fe2000001ff00 */
[----:B------:R-:W-:Y:S01]  /*0040*/  ULDC.64 UR4, c[0x0][0x208] ;  /* 0x0000820000047ab9 */ /* 0x000fe20000000a00 */
[----:B------:R-:W3:Y:S05]  /*0050*/  S2R R3, SR_CTAID.X ;  /* 0x0000000000037919 */ /* 0x000eea0000002500 */
[----:B------:R-:W4:Y:S08]  /*0060*/  LDC.64 R8, c[0x0][0x218] ;  /* 0x00008600ff087b82 */ /* 0x000f300000000a00 */
[----:B------:R-:W5:Y:S08]  /*0070*/  LDC.64 R4, c[0x0][0x228] ;  /* 0x00008a00ff047b82 */ /* 0x000f700000000a00 */
[----:B------:R-:W5:Y:S01]  /*0080*/  LDC.64 R6, c[0x0][0x230] ;  /* 0x00008c00ff067b82 */ /* 0x000f620000000a00 */
[----:B-1----:R-:W-:-:S02]  /*0090*/  LOP3.LUT R0, R0, 0x7f, RZ, 0xc0, !PT ;  /* 0x0000007f00007812 */ /* 0x002fc400078ec0ff */
[----:B---3--:R-:W-:-:S03]  /*00a0*/  SHF.R.S32.HI R2, RZ, 0x18, R3 ;  /* 0x00000018ff027819 */ /* 0x008fc60000011403 */
[----:B------:R-:W-:Y:S01]  /*00b0*/  IMAD R0, R3, 0x80, R0 ;  /* 0x0000008003007824 */ /* 0x000fe200078e0200 */
[----:B------:R-:W-:-:S04]  /*00c0*/  SGXT R3, R2, 0x1 ;  /* 0x000000010203781a */ /* 0x000fc80000000200 */
[----:B------:R-:W-:Y:S02]  /*00d0*/  ISETP.GE.AND P0, PT, R0, 0x100, PT ;  /* 0x000001000000780c */ /* 0x000fe40003f06270 */
[----:B------:R-:W-:-:S04]  /*00e0*/  LEA.HI R3, R3, R0, RZ, 0x4 ;  /* 0x0000000003037211 */ /* 0x000fc800078f20ff */
[----:B------:R-:W-:-:S04]  /*00f0*/  SHF.R.S32.HI R3, RZ, 0x4, R3 ;  /* 0x00000004ff037819 */ /* 0x000fc80000011403 */
[----:B------:R-:W-:-:S04]  /*0100*/  LEA.HI R2, R3, R3, RZ, 0x2 ;  /* 0x0000000303027211 */ /* 0x000fc800078f10ff */
[----:B------:R-:W-:-:S04]  /*0110*/  LOP3.LUT R2, R2, 0xfffffffc, RZ, 0xc0, !PT ;  /* 0xfffffffc02027812 */ /* 0x000fc800078ec0ff */
[----:B------:R-:W-:Y:S02]  /*0120*/  IADD3 R13, R3, -R2, RZ ;  /* 0x80000002030d7210 */ /* 0x000fe40007ffe0ff */
[----:B------:R-:W1:Y:S03]  /*0130*/  LDC.64 R2, c[0x0][0x210] ;  /* 0x00008400ff027b82 */ /* 0x000e660000000a00 */
[----:B--2---:R-:W-:-:S05]  /*0140*/  IMAD.WIDE R10, R13, 0x4, R10 ;  /* 0x000000040d0a7825 */ /* 0x004fca00078e020a */
[----:B------:R2:W3:Y:S01]  /*0150*/  @!P0 LDG.E.EL R15, desc[UR4][R10.64] ;  /* 0x000000040a0f8981 */ /* 0x0004e2000c2e1900 */
[----:B----4-:R-:W-:-:S04]  /*0160*/  IMAD.WIDE R8, R13, 0x4, R8 ;  /* 0x000000040d087825 */ /* 0x010fc800078e0208 */
[C---:B-----5:R-:W-:Y:S01]  /*0170*/  IMAD.WIDE R4, R13.reuse, 0x4, R4 ;  /* 0x000000040d047825 */ /* 0x060fe200078e0204 */
[----:B------:R-:W4:Y:S03]  /*0180*/  @!P0 LDG.E.EL R14, desc[UR4][R8.64] ;  /* 0x00000004080e8981 */ /* 0x000f26000c2e1900 */
[----:B0-----:R-:W-:Y:S01]  /*0190*/  IMAD.WIDE R6, R13, 0x4, R6 ;  /* 0x000000040d067825 */ /* 0x001fe200078e0206 */
[----:B------:R-:W-:Y:S01]  /*01a0*/  CS2R R12, SRZ ;  /* 0x00000000000c7805 */ /* 0x000fe2000001ff00 */
[----:B--2---:R-:W0:Y:S02]  /*01b0*/  LDC.64 R10, c[0x0][0x238] ;  /* 0x00008e00ff0a7b82 */ /* 0x004e240000000a00 */
[----:B------:R-:W-:Y:S02]  /*01c0*/  IMAD.MOV.U32 R16, RZ, RZ, RZ ;  /* 0x000000ffff107224 */ /* 0x000fe400078e00ff */
[C---:B-1----:R-:W-:Y:S01]  /*01d0*/  IMAD.WIDE R2, R0.reuse, 0x4, R2 ;  /* 0x0000000400027825 */ /* 0x042fe200078e0202 */
[----:B------:R-:W2:Y:S04]  /*01e0*/  @!P0 LDG.E.EL R13, desc[UR4][R6.64] ;  /* 0x00000004060d8981 */ /* 0x000ea8000c2e1900 */
[----:B------:R-:W2:Y:S04]  /*01f0*/  @!P0 LDG.E.EL R16, desc[UR4][R4.64] ;  /* 0x0000000404108981 */ /* 0x000ea8000c2e1900 */
[----:B------:R-:W5:Y:S01]  /*0200*/  @!P0 LDG.E R12, desc[UR4][R2.64] ;  /* 0x00000004020c8981 */ /* 0x000f62000c1e1900 */
[----:B0-----:R-:W-:Y:S01]  /*0210*/  IMAD.WIDE R10, R0, 0x4, R10 ;  /* 0x00000004000a7825 */ /* 0x001fe200078e020a */
[----:B---3--:R-:W4:Y:S03]  /*0220*/  MUFU.RSQ R15, R15 ;  /* 0x0000000f000f7308 */ /* 0x008f260000001400 */
[----:B----4-:R-:W-:-:S04]  /*0230*/  FMUL R17, R15, R14 ;  /* 0x0000000e0f117220 */ /* 0x010fc80000400000 */
[----:B--2---:R-:W-:-:S04]  /*0240*/  FFMA R13, -R17, R13, R16 ;  /* 0x0000000d110d7223 */ /* 0x004fc80000000110 */
[----:B-----5:R-:W-:Y:S01]  /*0250*/  FFMA R13, R17, R12, R13 ;  /* 0x0000000c110d7223 */ /* 0x020fe2000000000d */
[----:B------:R-:W-:Y:S06]  /*0260*/  @P0 EXIT ;  /* 0x000000000000094d */ /* 0x000fec0003800000 */
[----:B------:R-:W-:Y:S01]  /*0270*/  STG.E desc[UR4][R10.64], R13 ;  /* 0x0000000d0a007986 */ /* 0x000fe2000c101904 */
[----:B------:R-:W-:Y:S05]  /*0280*/  EXIT ;  /* 0x000000000000794d */ /* 0x000fea0003800000 */
.L_x_0:
[----:B------:R-:W-:-:S00]  /*0290*/  BRA `(.L_x_0) ;  /* 0xfffffffc00fc7947 */ /* 0x000fc0000383ffff */
[----:B------:R-:W-:-:S00]  /*02a0*/  NOP ;  /* 0x0000000000007918 */ /* 0x000fc00000000000 */
        /* <DEDUP_REMOVED lines=13> */
.L_x_1:


//--------------------- .nv.global.init           --------------------------
	.section	.nv.global.init,"aw",@progbits
.nv.global.init:
	.type		_$_str,@object
	.size		_$_str,(.L_0 - _$_str)
_$_str:
        /*0000*/ 	.byte	0x5f, 0x5f, 0x43, 0x55, 0x44, 0x41, 0x5f, 0x46, 0x54, 0x5a, 0x00
.L_0:


//--------------------- .nv.constant0.triton_poi_fused_add_mul_0 --------------------------
	.section	.nv.constant0.triton_poi_fused_add_mul_0,"a",@progbits
	.sectionflags	@""
	.align	4
.nv.constant0.triton_poi_fused_add_mul_0:
	.zero		580
